//
// Generated by NVIDIA NVVM Compiler
//
// Compiler Build ID: CL-36424714
// Cuda compilation tools, release 13.0, V13.0.88
// Based on NVVM 20.0.0
//

.version 9.0
.target sm_100
.address_size 64

	// .globl	wave_equation

.visible .entry wave_equation(
	.param .u64 .ptr .align 1 wave_equation_param_0,
	.param .u64 .ptr .align 1 wave_equation_param_1,
	.param .u64 .ptr .align 1 wave_equation_param_2,
	.param .u32 wave_equation_param_3,
	.param .u32 wave_equation_param_4,
	.param .f32 wave_equation_param_5
)
{
	.reg .pred 	%p<8>;
	.reg .b32 	%r<19>;
	.reg .b32 	%f<15>;
	.reg .b64 	%rd<15>;

	ld.param.u64 	%rd1, [wave_equation_param_0];
	ld.param.u64 	%rd2, [wave_equation_param_1];
	ld.param.u64 	%rd3, [wave_equation_param_2];
	ld.param.u32 	%r4, [wave_equation_param_3];
	ld.param.u32 	%r5, [wave_equation_param_4];
	ld.param.f32 	%f1, [wave_equation_param_5];
	mov.u32 	%r7, %ctaid.x;
	mov.u32 	%r8, %ntid.x;
	mov.u32 	%r9, %tid.x;
	mad.lo.s32 	%r10, %r7, %r8, %r9;
	mov.u32 	%r11, %ctaid.y;
	mov.u32 	%r12, %ntid.y;
	mov.u32 	%r13, %tid.y;
	mad.lo.s32 	%r14, %r11, %r12, %r13;
	setp.lt.s32 	%p1, %r10, 1;
	add.s32 	%r15, %r4, -1;
	setp.ge.s32 	%p2, %r10, %r15;
	or.pred  	%p3, %p1, %p2;
	setp.eq.s32 	%p4, %r14, 0;
	or.pred  	%p5, %p4, %p3;
	add.s32 	%r16, %r5, -1;
	setp.ge.s32 	%p6, %r14, %r16;
	or.pred  	%p7, %p5, %p6;
	@%p7 bra 	$L__BB0_2;
	cvta.to.global.u64 	%rd4, %rd2;
	cvta.to.global.u64 	%rd5, %rd1;
	cvta.to.global.u64 	%rd6, %rd3;
	mad.lo.s32 	%r17, %r4, %r14, %r10;
	mul.wide.s32 	%rd7, %r17, 4;
	add.s64 	%rd8, %rd4, %rd7;
	ld.global.f32 	%f2, [%rd8+-4];
	ld.global.f32 	%f3, [%rd8+4];
	add.f32 	%f4, %f2, %f3;
	sub.s32 	%r18, %r17, %r4;
	mul.wide.s32 	%rd9, %r18, 4;
	add.s64 	%rd10, %rd4, %rd9;
	ld.global.f32 	%f5, [%rd10];
	add.f32 	%f6, %f4, %f5;
	mul.wide.s32 	%rd11, %r4, 4;
	add.s64 	%rd12, %rd8, %rd11;
	ld.global.f32 	%f7, [%rd12];
	add.f32 	%f8, %f6, %f7;
	ld.global.f32 	%f9, [%rd8];
	fma.rn.f32 	%f10, %f9, 0fC0800000, %f8;
	add.f32 	%f11, %f9, %f9;
	add.s64 	%rd13, %rd5, %rd7;
	ld.global.f32 	%f12, [%rd13];
	sub.f32 	%f13, %f11, %f12;
	fma.rn.f32 	%f14, %f1, %f10, %f13;
	add.s64 	%rd14, %rd6, %rd7;
	st.global.f32 	[%rd14], %f14;
$L__BB0_2:
	ret;

}


// ===== COMPILED SASS (sm_100) =====

	.target	sm_100

	.elftype	@"ET_EXEC"


//--------------------- .note.nv.tkinfo           --------------------------
	.section	.note.nv.tkinfo,"",@"SHT_NOTE"
	.sectionflags	@"SHF_NOTE_NV_TKINFO"
	.tkinfo
        /*0018*/ 	.word	0x00000002
        /*0030*/ 	.string	""
        /*0030*/ 	.string	"ptxas"
        /*0030*/ 	.string	"Cuda compilation tools, release 13.0, V13.0.88"
        /*0030*/ 	.string	"Build cuda_13.0.r13.0/compiler.36424714_0"
        /*0030*/ 	.string	"-arch sm_100 -m 64 "



//--------------------- .note.nv.cuinfo           --------------------------
	.section	.note.nv.cuinfo,"",@"SHT_NOTE"
	.sectionflags	@"SHF_NOTE_NV_CUINFO"
        /*0018*/ 	.short	0x0002
        /*001a*/ 	.short	0x0064
        /*001c*/ 	.short	0x0082
	.zero		2


//--------------------- .nv.info                  --------------------------
	.section	.nv.info,"",@"SHT_CUDA_INFO"
	.align	4


	//----- nvinfo : EIATTR_REGCOUNT
	.align		4
        /*0000*/ 	.byte	0x04, 0x2f
        /*0002*/ 	.short	(.L_1 - .L_0)
	.align		4
.L_0:
        /*0004*/ 	.word	index@(wave_equation)
        /*0008*/ 	.word	0x00000014


	//----- nvinfo : EIATTR_FRAME_SIZE
	.align		4
.L_1:
        /*000c*/ 	.byte	0x04, 0x11
        /*000e*/ 	.short	(.L_3 - .L_2)
	.align		4
.L_2:
        /*0010*/ 	.word	index@(wave_equation)
        /*0014*/ 	.word	0x00000000


	//----- nvinfo : EIATTR_MIN_STACK_SIZE
	.align		4
.L_3:
        /*0018*/ 	.byte	0x04, 0x12
        /*001a*/ 	.short	(.L_5 - .L_4)
	.align		4
.L_4:
        /*001c*/ 	.word	index@(wave_equation)
        /*0020*/ 	.word	0x00000000
.L_5:


//--------------------- .nv.compat                --------------------------
	.section	.nv.compat,"",@"SHT_CUDA_COMPAT_INFO"
	.align	4
        /*0000*/ 	.byte	0x02, 0x09, 0x00, 0x00, 0x02, 0x02, 0x01, 0x00, 0x02, 0x05, 0x05, 0x00, 0x03, 0x07, 0x01, 0x01
        /*0010*/ 	.byte	0x02, 0x03, 0x00, 0x00, 0x02, 0x06, 0x01, 0x00, 0x04, 0x0b, 0x08, 0x00, 0x09, 0x00, 0x00, 0x00
        /*0020*/ 	.byte	0x00, 0x00, 0x00, 0x00


//--------------------- .nv.info.wave_equation    --------------------------
	.section	.nv.info.wave_equation,"",@"SHT_CUDA_INFO"
	.sectionflags	@""
	.align	4


	//----- nvinfo : EIATTR_CUDA_API_VERSION
	.align		4
        /*0000*/ 	.byte	0x04, 0x37
        /*0002*/ 	.short	(.L_7 - .L_6)
.L_6:
        /*0004*/ 	.word	0x00000082


	//----- nvinfo : EIATTR_KPARAM_INFO
	.align		4
.L_7:
        /*0008*/ 	.byte	0x04, 0x17
        /*000a*/ 	.short	(.L_9 - .L_8)
.L_8:
        /*000c*/ 	.word	0x00000000
        /*0010*/ 	.short	0x0005
        /*0012*/ 	.short	0x0020
        /*0014*/ 	.byte	0x00, 0xf0, 0x11, 0x00


	//----- nvinfo : EIATTR_KPARAM_INFO
	.align		4
.L_9:
        /*0018*/ 	.byte	0x04, 0x17
        /*001a*/ 	.short	(.L_11 - .L_10)
.L_10:
        /*001c*/ 	.word	0x00000000
        /*0020*/ 	.short	0x0004
        /*0022*/ 	.short	0x001c
        /*0024*/ 	.byte	0x00, 0xf0, 0x11, 0x00


	//----- nvinfo : EIATTR_KPARAM_INFO
	.align		4
.L_11:
        /*0028*/ 	.byte	0x04, 0x17
        /*002a*/ 	.short	(.L_13 - .L_12)
.L_12:
        /*002c*/ 	.word	0x00000000
        /*0030*/ 	.short	0x0003
        /*0032*/ 	.short	0x0018
        /*0034*/ 	.byte	0x00, 0xf0, 0x11, 0x00


	//----- nvinfo : EIATTR_KPARAM_INFO
	.align		4
.L_13:
        /*0038*/ 	.byte	0x04, 0x17
        /*003a*/ 	.short	(.L_15 - .L_14)
.L_14:
        /*003c*/ 	.word	0x00000000
        /*0040*/ 	.short	0x0002
        /*0042*/ 	.short	0x0010
        /*0044*/ 	.byte	0x00, 0xf5, 0x21, 0x00


	//----- nvinfo : EIATTR_KPARAM_INFO
	.align		4
.L_15:
        /*0048*/ 	.byte	0x04, 0x17
        /*004a*/ 	.short	(.L_17 - .L_16)
.L_16:
        /*004c*/ 	.word	0x00000000
        /*0050*/ 	.short	0x0001
        /*0052*/ 	.short	0x0008
        /*0054*/ 	.byte	0x00, 0xf5, 0x21, 0x00


	//----- nvinfo : EIATTR_KPARAM_INFO
	.align		4
.L_17:
        /*0058*/ 	.byte	0x04, 0x17
        /*005a*/ 	.short	(.L_19 - .L_18)
.L_18:
        /*005c*/ 	.word	0x00000000
        /*0060*/ 	.short	0x0000
        /*0062*/ 	.short	0x0000
        /*0064*/ 	.byte	0x00, 0xf5, 0x21, 0x00


	//----- nvinfo : EIATTR_SPARSE_MMA_MASK
	.align		4
.L_19:
        /*0068*/ 	.byte	0x03, 0x50
        /*006a*/ 	.short	0x0000


	//----- nvinfo : EIATTR_MAXREG_COUNT
	.align		4
        /*006c*/ 	.byte	0x03, 0x1b
        /*006e*/ 	.short	0x00ff


	//----- nvinfo : EIATTR_MERCURY_ISA_VERSION
	.align		4
        /*0070*/ 	.byte	0x03, 0x5f
        /*0072*/ 	.short	0x0101


	//----- nvinfo : EIATTR_VRC_CTA_INIT_COUNT
	.align		4
        /*0074*/ 	.byte	0x02, 0x4a
	.zero		1
	.zero		1


	//----- nvinfo : EIATTR_EXIT_INSTR_OFFSETS
	.align		4
        /*0078*/ 	.byte	0x04, 0x1c
        /*007a*/ 	.short	(.L_21 - .L_20)


	//   ....[0]....
.L_20:
        /*007c*/ 	.word	0x00000100


	//   ....[1]....
        /*0080*/ 	.word	0x000002b0


	//----- nvinfo : EIATTR_CBANK_PARAM_SIZE
	.align		4
.L_21:
        /*0084*/ 	.byte	0x03, 0x19
        /*0086*/ 	.short	0x0024


	//----- nvinfo : EIATTR_PARAM_CBANK
	.align		4
        /*0088*/ 	.byte	0x04, 0x0a
        /*008a*/ 	.short	(.L_23 - .L_22)
	.align		4
.L_22:
        /*008c*/ 	.word	index@(.nv.constant0.wave_equation)
        /*0090*/ 	.short	0x0380
        /*0092*/ 	.short	0x0024


	//----- nvinfo : EIATTR_SW_WAR
	.align		4
.L_23:
        /*0094*/ 	.byte	0x04, 0x36
        /*0096*/ 	.short	(.L_25 - .L_24)
.L_24:
        /*0098*/ 	.word	0x00000008
.L_25:


//--------------------- .nv.callgraph             --------------------------
	.section	.nv.callgraph,"",@"SHT_CUDA_CALLGRAPH"
	.align	4
	.sectionentsize	8
	.align		4
        /*0000*/ 	.word	0x00000000
	.align		4
        /*0004*/ 	.word	0xffffffff
	.align		4
        /*0008*/ 	.word	0x00000000
	.align		4
        /*000c*/ 	.word	0xfffffffe
	.align		4
        /*0010*/ 	.word	0x00000000
	.align		4
        /*0014*/ 	.word	0xfffffffd
	.align		4
        /*0018*/ 	.word	0x00000000
	.align		4
        /*001c*/ 	.word	0xfffffffc


//--------------------- .text.wave_equation       --------------------------
	.section	.text.wave_equation,"ax",@progbits
	.align	128
        .global         wave_equation
        .type           wave_equation,@function
        .size           wave_equation,(.L_x_1 - wave_equation)
        .other          wave_equation,@"STO_CUDA_ENTRY STV_DEFAULT"
wave_equation:
.text.wave_equation:
[----:B------:R-:W-:Y:S01]  /*0000*/  LDC R1, c[0x0][0x37c] ;  /* 0x0000df00ff017b82 */ /* 0x000fe20000000800 */
[----:B------:R-:W0:Y:S07]  /*0010*/  S2R R0, SR_TID.X ;  /* 0x0000000000007919 */ /* 0x000e2e0000002100 */
[----:B------:R-:W0:Y:S01]  /*0020*/  S2UR UR4, SR_CTAID.X ;  /* 0x00000000000479c3 */ /* 0x000e220000002500 */
[----:B------:R-:W1:Y:S07]  /*0030*/  S2R R7, SR_TID.Y ;  /* 0x0000000000077919 */ /* 0x000e6e0000002200 */
[----:B------:R-:W0:Y:S08]  /*0040*/  LDC R5, c[0x0][0x360] ;  /* 0x0000d800ff057b82 */ /* 0x000e300000000800 */
[----:B------:R-:W2:Y:S08]  /*0050*/  LDC.64 R2, c[0x0][0x398] ;  /* 0x0000e600ff027b82 */ /* 0x000eb00000000a00 */
[----:B------:R-:W1:Y:S08]  /*0060*/  S2UR UR5, SR_CTAID.Y ;  /* 0x00000000000579c3 */ /* 0x000e700000002600 */
[----:B------:R-:W1:Y:S01]  /*0070*/  LDC R4, c[0x0][0x364] ;  /* 0x0000d900ff047b82 */ /* 0x000e620000000800 */
[----:B0-----:R-:W-:Y:S01]  /*0080*/  IMAD R5, R5, UR4, R0 ;  /* 0x0000000405057c24 */ /* 0x001fe2000f8e0200 */
[----:B--2---:R-:W-:-:S02]  /*0090*/  IADD3 R0, PT, PT, R2, -0x1, RZ ;  /* 0xffffffff02007810 */ /* 0x004fc40007ffe0ff */
[----:B------:R-:W-:Y:S02]  /*00a0*/  IADD3 R3, PT, PT, R3, -0x1, RZ ;  /* 0xffffffff03037810 */ /* 0x000fe40007ffe0ff */
[----:B------:R-:W-:-:S04]  /*00b0*/  ISETP.GE.AND P0, PT, R5, R0, PT ;  /* 0x000000000500720c */ /* 0x000fc80003f06270 */
[----:B------:R-:W-:Y:S01]  /*00c0*/  ISETP.LT.OR P0, PT, R5, 0x1, P0 ;  /* 0x000000010500780c */ /* 0x000fe20000701670 */
[----:B-1----:R-:W-:-:S05]  /*00d0*/  IMAD R0, R4, UR5, R7 ;  /* 0x0000000504007c24 */ /* 0x002fca000f8e0207 */
[----:B------:R-:W-:-:S04]  /*00e0*/  ISETP.EQ.OR P0, PT, R0, RZ, P0 ;  /* 0x000000ff0000720c */ /* 0x000fc80000702670 */
[----:B------:R-:W-:-:S13]  /*00f0*/  ISETP.GE.OR P0, PT, R0, R3, P0 ;  /* 0x000000030000720c */ /* 0x000fda0000706670 */
[----:B------:R-:W-:Y:S05]  /*0100*/  @P0 EXIT ;  /* 0x000000000000094d */ /* 0x000fea0003800000 */
[----:B------:R-:W0:Y:S01]  /*0110*/  LDC.64 R6, c[0x0][0x388] ;  /* 0x0000e200ff067b82 */ /* 0x000e220000000a00 */
[----:B------:R-:W1:Y:S01]  /*0120*/  LDCU.64 UR4, c[0x0][0x358] ;  /* 0x00006b00ff0477ac */ /* 0x000e620008000a00 */
[-C--:B------:R-:W-:Y:S01]  /*0130*/  IMAD R13, R0, R2.reuse, R5 ;  /* 0x00000002000d7224 */ /* 0x080fe200078e0205 */
[----:B------:R-:W2:Y:S04]  /*0140*/  LDCU UR6, c[0x0][0x3a0] ;  /* 0x00007400ff0677ac */ /* 0x000ea80008000800 */
[C---:B------:R-:W-:Y:S01]  /*0150*/  IADD3 R3, PT, PT, R13.reuse, -R2, RZ ;  /* 0x800000020d037210 */ /* 0x040fe20007ffe0ff */
[----:B------:R-:W3:Y:S08]  /*0160*/  LDC.64 R8, c[0x0][0x380] ;  /* 0x0000e000ff087b82 */ /* 0x000ef00000000a00 */
[----:B------:R-:W4:Y:S01]  /*0170*/  LDC.64 R10, c[0x0][0x390] ;  /* 0x0000e400ff0a7b82 */ /* 0x000f220000000a00 */
[----:B0-----:R-:W-:-:S04]  /*0180*/  IMAD.WIDE R4, R13, 0x4, R6 ;  /* 0x000000040d047825 */ /* 0x001fc800078e0206 */
[----:B------:R-:W-:Y:S01]  /*0190*/  IMAD.WIDE R6, R3, 0x4, R6 ;  /* 0x0000000403067825 */ /* 0x000fe200078e0206 */
[----:B-1----:R-:W5:Y:S04]  /*01a0*/  LDG.E R0, desc[UR4][R4.64+-0x4] ;  /* 0xfffffc0404007981 */ /* 0x002f68000c1e1900 */
[----:B------:R-:W5:Y:S01]  /*01b0*/  LDG.E R15, desc[UR4][R4.64+0x4] ;  /* 0x00000404040f7981 */ /* 0x000f62000c1e1900 */
[----:B------:R-:W-:-:S03]  /*01c0*/  IMAD.WIDE R2, R2, 0x4, R4 ;  /* 0x0000000402027825 */ /* 0x000fc600078e0204 */
[----:B------:R-:W2:Y:S01]  /*01d0*/  LDG.E R7, desc[UR4][R6.64] ;  /* 0x0000000406077981 */ /* 0x000ea2000c1e1900 */
[----:B---3--:R-:W-:-:S03]  /*01e0*/  IMAD.WIDE R8, R13, 0x4, R8 ;  /* 0x000000040d087825 */ /* 0x008fc600078e0208 */
[----:B------:R-:W3:Y:S04]  /*01f0*/  LDG.E R3, desc[UR4][R2.64] ;  /* 0x0000000402037981 */ /* 0x000ee8000c1e1900 */
[----:B------:R-:W4:Y:S04]  /*0200*/  LDG.E R17, desc[UR4][R4.64] ;  /* 0x0000000404117981 */ /* 0x000f28000c1e1900 */
[----:B------:R-:W4:Y:S01]  /*0210*/  LDG.E R9, desc[UR4][R8.64] ;  /* 0x0000000408097981 */ /* 0x000f22000c1e1900 */
[----:B-----5:R-:W-:-:S04]  /*0220*/  FADD R0, R0, R15 ;  /* 0x0000000f00007221 */ /* 0x020fc80000000000 */
[----:B--2---:R-:W-:-:S04]  /*0230*/  FADD R0, R0, R7 ;  /* 0x0000000700007221 */ /* 0x004fc80000000000 */
[----:B---3--:R-:W-:Y:S01]  /*0240*/  FADD R0, R0, R3 ;  /* 0x0000000300007221 */ /* 0x008fe20000000000 */
[----:B----4-:R-:W-:-:S04]  /*0250*/  IMAD.WIDE R2, R13, 0x4, R10 ;  /* 0x000000040d027825 */ /* 0x010fc800078e020a */
[C---:B------:R-:W-:Y:S01]  /*0260*/  FADD R12, R17.reuse, R17 ;  /* 0x00000011110c7221 */ /* 0x040fe20000000000 */
[----:B------:R-:W-:-:S03]  /*0270*/  FFMA R0, R17, -4, R0 ;  /* 0xc080000011007823 */ /* 0x000fc60000000000 */
[----:B------:R-:W-:-:S04]  /*0280*/  FADD R7, R12, -R9 ;  /* 0x800000090c077221 */ /* 0x000fc80000000000 */
[----:B------:R-:W-:-:S05]  /*0290*/  FFMA R7, R0, UR6, R7 ;  /* 0x0000000600077c23 */ /* 0x000fca0008000007 */
[----:B------:R-:W-:Y:S01]  /*02a0*/  STG.E desc[UR4][R2.64], R7 ;  /* 0x0000000702007986 */ /* 0x000fe2000c101904 */
[----:B------:R-:W-:Y:S05]  /*02b0*/  EXIT ;  /* 0x000000000000794d */ /* 0x000fea0003800000 */
.L_x_0:
[----:B------:R-:W-:-:S00]  /*02c0*/  BRA `(.L_x_0) ;  /* 0xfffffffc00fc7947 */ /* 0x000fc0000383ffff */
[----:B------:R-:W-:-:S00]  /*02d0*/  NOP ;  /* 0x0000000000007918 */ /* 0x000fc00000000000 */
        /* <DEDUP_REMOVED lines=10> */
.L_x_1:


//--------------------- .nv.shared.reserved.0     --------------------------
	.section	.nv.shared.reserved.0,"aw",@nobits
	.weak		__nv_reservedSMEM_offset_0_alias
	.size		__nv_reservedSMEM_offset_0_alias, 0, 64
	.other		__nv_reservedSMEM_offset_0_alias,@"STO_CUDA_RESERVED_SHARED STV_DEFAULT"
__nv_reservedSMEM_offset_0_alias:
	.zero		0
	.zero		64


//--------------------- .nv.constant0.wave_equation --------------------------
	.section	.nv.constant0.wave_equation,"a",@progbits
	.sectionflags	@""
	.align	4
.nv.constant0.wave_equation:
	.zero		932


//--------------------- SYMBOLS --------------------------

	.type		.nv.reservedSmem.offset0,@object
	.size		.nv.reservedSmem.offset0,0x4
